//
// Generated by NVIDIA NVVM Compiler
//
// Compiler Build ID: CL-36424714
// Cuda compilation tools, release 13.0, V13.0.88
// Based on NVVM 20.0.0
//

.version 9.0
.target sm_100
.address_size 64

	// .globl	_Z10fill_arrayPiiiiS_

.visible .entry _Z10fill_arrayPiiiiS_(
	.param .u64 .ptr .align 1 _Z10fill_arrayPiiiiS__param_0,
	.param .u32 _Z10fill_arrayPiiiiS__param_1,
	.param .u32 _Z10fill_arrayPiiiiS__param_2,
	.param .u32 _Z10fill_arrayPiiiiS__param_3,
	.param .u64 .ptr .align 1 _Z10fill_arrayPiiiiS__param_4
)
{
	.reg .pred 	%p<8>;
	.reg .b32 	%r<37>;
	.reg .b64 	%rd<13>;

	ld.param.u64 	%rd5, [_Z10fill_arrayPiiiiS__param_0];
	ld.param.u32 	%r18, [_Z10fill_arrayPiiiiS__param_1];
	ld.param.u32 	%r19, [_Z10fill_arrayPiiiiS__param_2];
	ld.param.u32 	%r20, [_Z10fill_arrayPiiiiS__param_3];
	ld.param.u64 	%rd6, [_Z10fill_arrayPiiiiS__param_4];
	cvta.to.global.u64 	%rd1, %rd5;
	cvta.to.global.u64 	%rd2, %rd6;
	mov.u32 	%r21, %tid.y;
	mul.lo.s32 	%r1, %r20, %r19;
	mul.lo.s32 	%r2, %r1, %r21;
	setp.lt.s32 	%p1, %r1, 1;
	setp.ge.s32 	%p2, %r2, %r18;
	or.pred  	%p3, %p1, %p2;
	@%p3 bra 	$L__BB0_7;
	not.b32 	%r23, %r2;
	add.s32 	%r24, %r18, %r23;
	add.s32 	%r25, %r1, -1;
	min.u32 	%r26, %r24, %r25;
	add.s32 	%r3, %r26, 1;
	and.b32  	%r4, %r3, 3;
	setp.lt.u32 	%p4, %r26, 3;
	mov.b32 	%r34, 0;
	@%p4 bra 	$L__BB0_4;
	and.b32  	%r34, %r3, -4;
	neg.s32 	%r33, %r34;
	add.s64 	%rd3, %rd2, 8;
	add.s64 	%rd4, %rd1, 8;
	mov.u32 	%r32, %r2;
$L__BB0_3:
	mul.wide.s32 	%rd7, %r32, 4;
	add.s64 	%rd8, %rd3, %rd7;
	add.s64 	%rd9, %rd4, %rd7;
	ld.global.u32 	%r27, [%rd8+-8];
	st.global.u32 	[%rd9+-8], %r27;
	ld.global.u32 	%r28, [%rd8+-4];
	st.global.u32 	[%rd9+-4], %r28;
	ld.global.u32 	%r29, [%rd8];
	st.global.u32 	[%rd9], %r29;
	ld.global.u32 	%r30, [%rd8+4];
	st.global.u32 	[%rd9+4], %r30;
	add.s32 	%r33, %r33, 4;
	add.s32 	%r32, %r32, 4;
	setp.ne.s32 	%p5, %r33, 0;
	@%p5 bra 	$L__BB0_3;
$L__BB0_4:
	setp.eq.s32 	%p6, %r4, 0;
	@%p6 bra 	$L__BB0_7;
	add.s32 	%r36, %r34, %r2;
	neg.s32 	%r35, %r4;
$L__BB0_6:
	.pragma "nounroll";
	mul.wide.s32 	%rd10, %r36, 4;
	add.s64 	%rd11, %rd1, %rd10;
	add.s64 	%rd12, %rd2, %rd10;
	ld.global.u32 	%r31, [%rd12];
	st.global.u32 	[%rd11], %r31;
	add.s32 	%r36, %r36, 1;
	add.s32 	%r35, %r35, 1;
	setp.ne.s32 	%p7, %r35, 0;
	@%p7 bra 	$L__BB0_6;
$L__BB0_7:
	ret;

}
	// .globl	_Z8evaluatePiiiiPl
.visible .entry _Z8evaluatePiiiiPl(
	.param .u64 .ptr .align 1 _Z8evaluatePiiiiPl_param_0,
	.param .u32 _Z8evaluatePiiiiPl_param_1,
	.param .u32 _Z8evaluatePiiiiPl_param_2,
	.param .u32 _Z8evaluatePiiiiPl_param_3,
	.param .u64 .ptr .align 1 _Z8evaluatePiiiiPl_param_4
)
{
	.reg .pred 	%p<14>;
	.reg .b32 	%r<34>;
	.reg .b64 	%rd<36>;

	ld.param.u64 	%rd14, [_Z8evaluatePiiiiPl_param_0];
	ld.param.u32 	%r17, [_Z8evaluatePiiiiPl_param_1];
	ld.param.u32 	%r18, [_Z8evaluatePiiiiPl_param_2];
	ld.param.u32 	%r19, [_Z8evaluatePiiiiPl_param_3];
	ld.param.u64 	%rd15, [_Z8evaluatePiiiiPl_param_4];
	cvta.to.global.u64 	%rd1, %rd15;
	mov.u32 	%r20, %tid.y;
	mul.lo.s32 	%r1, %r19, %r20;
	setp.lt.s32 	%p1, %r19, 1;
	@%p1 bra 	$L__BB1_5;
	setp.gt.s32 	%p2, %r18, 0;
	@%p2 bra 	$L__BB1_6;
	mov.b32 	%r33, 0;
$L__BB1_3:
	add.s32 	%r15, %r33, %r1;
	mul.lo.s32 	%r22, %r15, %r18;
	setp.ge.s32 	%p3, %r22, %r17;
	@%p3 bra 	$L__BB1_5;
	mul.wide.u32 	%rd16, %r15, 8;
	add.s64 	%rd17, %rd1, %rd16;
	mov.b64 	%rd18, 0;
	st.global.u64 	[%rd17], %rd18;
	add.s32 	%r33, %r33, 1;
	setp.ne.s32 	%p4, %r33, %r19;
	@%p4 bra 	$L__BB1_3;
$L__BB1_5:
	ret;
$L__BB1_6:
	add.s32 	%r2, %r18, -2;
	cvta.to.global.u64 	%rd2, %rd14;
	mov.b32 	%r30, 0;
$L__BB1_7:
	add.s32 	%r4, %r30, %r1;
	mul.lo.s32 	%r5, %r4, %r18;
	setp.ge.s32 	%p5, %r5, %r17;
	@%p5 bra 	$L__BB1_5;
	mov.b64 	%rd31, 0;
	mov.b32 	%r31, 0;
$L__BB1_9:
	not.b32 	%r25, %r31;
	add.s32 	%r7, %r18, %r25;
	sub.s32 	%r26, %r31, %r18;
	setp.gt.s32 	%p6, %r26, -2;
	mov.b64 	%rd33, 1;
	@%p6 bra 	$L__BB1_10;
	bra.uni 	$L__BB1_12;
$L__BB1_10:
	add.s64 	%rd31, %rd33, %rd31;
	add.s32 	%r31, %r31, 1;
	setp.eq.s32 	%p12, %r31, %r18;
	@%p12 bra 	$L__BB1_11;
	bra.uni 	$L__BB1_9;
$L__BB1_11:
	mul.wide.u32 	%rd29, %r4, 8;
	add.s64 	%rd30, %rd1, %rd29;
	st.global.u64 	[%rd30], %rd31;
	add.s32 	%r30, %r30, 1;
	setp.eq.s32 	%p13, %r30, %r19;
	@%p13 bra 	$L__BB1_5;
	bra.uni 	$L__BB1_7;
$L__BB1_12:
	add.s32 	%r27, %r31, %r5;
	mul.wide.s32 	%rd23, %r27, 4;
	add.s64 	%rd24, %rd2, %rd23;
	ld.global.s32 	%rd8, [%rd24];
	and.b32  	%r11, %r7, 3;
	sub.s32 	%r28, %r2, %r31;
	setp.lt.u32 	%p7, %r28, 3;
	mov.b64 	%rd33, 1;
	@%p7 bra 	$L__BB1_15;
	mul.lo.s64 	%rd26, %rd8, %rd8;
	mul.lo.s64 	%rd9, %rd26, %rd26;
	and.b32  	%r29, %r7, -4;
	neg.s32 	%r32, %r29;
	mov.b64 	%rd33, 1;
$L__BB1_14:
	mul.lo.s64 	%rd33, %rd33, %rd9;
	add.s32 	%r32, %r32, 4;
	setp.eq.s32 	%p8, %r32, 0;
	@%p8 bra 	$L__BB1_15;
	bra.uni 	$L__BB1_14;
$L__BB1_15:
	setp.eq.s32 	%p9, %r11, 0;
	@%p9 bra 	$L__BB1_10;
	mul.lo.s64 	%rd33, %rd33, %rd8;
	setp.eq.s32 	%p10, %r11, 1;
	@%p10 bra 	$L__BB1_10;
	mul.lo.s64 	%rd27, %rd33, %rd8;
	setp.eq.s32 	%p11, %r11, 2;
	selp.b64 	%rd28, 1, %rd8, %p11;
	mul.lo.s64 	%rd33, %rd27, %rd28;
	bra.uni 	$L__BB1_10;

}


// ===== COMPILED SASS (sm_100) =====

	.target	sm_100

	.elftype	@"ET_EXEC"


//--------------------- .note.nv.tkinfo           --------------------------
	.section	.note.nv.tkinfo,"",@"SHT_NOTE"
	.sectionflags	@"SHF_NOTE_NV_TKINFO"
	.tkinfo
        /*0018*/ 	.word	0x00000002
        /*0030*/ 	.string	""
        /*0030*/ 	.string	"ptxas"
        /*0030*/ 	.string	"Cuda compilation tools, release 13.0, V13.0.88"
        /*0030*/ 	.string	"Build cuda_13.0.r13.0/compiler.36424714_0"
        /*0030*/ 	.string	"-arch sm_100 -m 64 "



//--------------------- .note.nv.cuinfo           --------------------------
	.section	.note.nv.cuinfo,"",@"SHT_NOTE"
	.sectionflags	@"SHF_NOTE_NV_CUINFO"
        /*0018*/ 	.short	0x0002
        /*001a*/ 	.short	0x0064
        /*001c*/ 	.short	0x0082
	.zero		2


//--------------------- .nv.info                  --------------------------
	.section	.nv.info,"",@"SHT_CUDA_INFO"
	.align	4


	//----- nvinfo : EIATTR_REGCOUNT
	.align		4
        /*0000*/ 	.byte	0x04, 0x2f
        /*0002*/ 	.short	(.L_1 - .L_0)
	.align		4
.L_0:
        /*0004*/ 	.word	index@(_Z10fill_arrayPiiiiS_)
        /*0008*/ 	.word	0x00000018


	//----- nvinfo : EIATTR_FRAME_SIZE
	.align		4
.L_1:
        /*000c*/ 	.byte	0x04, 0x11
        /*000e*/ 	.short	(.L_3 - .L_2)
	.align		4
.L_2:
        /*0010*/ 	.word	index@(_Z10fill_arrayPiiiiS_)
        /*0014*/ 	.word	0x00000000


	//----- nvinfo : EIATTR_REGCOUNT
	.align		4
.L_3:
        /*0018*/ 	.byte	0x04, 0x2f
        /*001a*/ 	.short	(.L_5 - .L_4)
	.align		4
.L_4:
        /*001c*/ 	.word	index@(_Z8evaluatePiiiiPl)
        /*0020*/ 	.word	0x00000018


	//----- nvinfo : EIATTR_FRAME_SIZE
	.align		4
.L_5:
        /*0024*/ 	.byte	0x04, 0x11
        /*0026*/ 	.short	(.L_7 - .L_6)
	.align		4
.L_6:
        /*0028*/ 	.word	index@(_Z8evaluatePiiiiPl)
        /*002c*/ 	.word	0x00000000


	//----- nvinfo : EIATTR_MIN_STACK_SIZE
	.align		4
.L_7:
        /*0030*/ 	.byte	0x04, 0x12
        /*0032*/ 	.short	(.L_9 - .L_8)
	.align		4
.L_8:
        /*0034*/ 	.word	index@(_Z8evaluatePiiiiPl)
        /*0038*/ 	.word	0x00000000


	//----- nvinfo : EIATTR_MIN_STACK_SIZE
	.align		4
.L_9:
        /*003c*/ 	.byte	0x04, 0x12
        /*003e*/ 	.short	(.L_11 - .L_10)
	.align		4
.L_10:
        /*0040*/ 	.word	index@(_Z10fill_arrayPiiiiS_)
        /*0044*/ 	.word	0x00000000
.L_11:


//--------------------- .nv.compat                --------------------------
	.section	.nv.compat,"",@"SHT_CUDA_COMPAT_INFO"
	.align	4
        /*0000*/ 	.byte	0x02, 0x09, 0x00, 0x00, 0x02, 0x02, 0x01, 0x00, 0x02, 0x05, 0x05, 0x00, 0x03, 0x07, 0x01, 0x01
        /*0010*/ 	.byte	0x02, 0x03, 0x00, 0x00, 0x02, 0x06, 0x01, 0x00, 0x04, 0x0b, 0x08, 0x00, 0x09, 0x00, 0x00, 0x00
        /*0020*/ 	.byte	0x00, 0x00, 0x00, 0x00


//--------------------- .nv.info._Z8evaluatePiiiiPl --------------------------
	.section	.nv.info._Z8evaluatePiiiiPl,"",@"SHT_CUDA_INFO"
	.sectionflags	@""
	.align	4


	//----- nvinfo : EIATTR_CUDA_API_VERSION
	.align		4
        /*0000*/ 	.byte	0x04, 0x37
        /*0002*/ 	.short	(.L_13 - .L_12)
.L_12:
        /*0004*/ 	.word	0x00000082


	//----- nvinfo : EIATTR_KPARAM_INFO
	.align		4
.L_13:
        /*0008*/ 	.byte	0x04, 0x17
        /*000a*/ 	.short	(.L_15 - .L_14)
.L_14:
        /*000c*/ 	.word	0x00000000
        /*0010*/ 	.short	0x0004
        /*0012*/ 	.short	0x0018
        /*0014*/ 	.byte	0x00, 0xf5, 0x21, 0x00


	//----- nvinfo : EIATTR_KPARAM_INFO
	.align		4
.L_15:
        /*0018*/ 	.byte	0x04, 0x17
        /*001a*/ 	.short	(.L_17 - .L_16)
.L_16:
        /*001c*/ 	.word	0x00000000
        /*0020*/ 	.short	0x0003
        /*0022*/ 	.short	0x0010
        /*0024*/ 	.byte	0x00, 0xf0, 0x11, 0x00


	//----- nvinfo : EIATTR_KPARAM_INFO
	.align		4
.L_17:
        /*0028*/ 	.byte	0x04, 0x17
        /*002a*/ 	.short	(.L_19 - .L_18)
.L_18:
        /*002c*/ 	.word	0x00000000
        /*0030*/ 	.short	0x0002
        /*0032*/ 	.short	0x000c
        /*0034*/ 	.byte	0x00, 0xf0, 0x11, 0x00


	//----- nvinfo : EIATTR_KPARAM_INFO
	.align		4
.L_19:
        /*0038*/ 	.byte	0x04, 0x17
        /*003a*/ 	.short	(.L_21 - .L_20)
.L_20:
        /*003c*/ 	.word	0x00000000
        /*0040*/ 	.short	0x0001
        /*0042*/ 	.short	0x0008
        /*0044*/ 	.byte	0x00, 0xf0, 0x11, 0x00


	//----- nvinfo : EIATTR_KPARAM_INFO
	.align		4
.L_21:
        /*0048*/ 	.byte	0x04, 0x17
        /*004a*/ 	.short	(.L_23 - .L_22)
.L_22:
        /*004c*/ 	.word	0x00000000
        /*0050*/ 	.short	0x0000
        /*0052*/ 	.short	0x0000
        /*0054*/ 	.byte	0x00, 0xf5, 0x21, 0x00


	//----- nvinfo : EIATTR_SPARSE_MMA_MASK
	.align		4
.L_23:
        /*0058*/ 	.byte	0x03, 0x50
        /*005a*/ 	.short	0x0000


	//----- nvinfo : EIATTR_MAXREG_COUNT
	.align		4
        /*005c*/ 	.byte	0x03, 0x1b
        /*005e*/ 	.short	0x00ff


	//----- nvinfo : EIATTR_MERCURY_ISA_VERSION
	.align		4
        /*0060*/ 	.byte	0x03, 0x5f
        /*0062*/ 	.short	0x0101


	//----- nvinfo : EIATTR_VRC_CTA_INIT_COUNT
	.align		4
        /*0064*/ 	.byte	0x02, 0x4a
	.zero		1
	.zero		1


	//----- nvinfo : EIATTR_EXIT_INSTR_OFFSETS
	.align		4
        /*0068*/ 	.byte	0x04, 0x1c
        /*006a*/ 	.short	(.L_25 - .L_24)


	//   ....[0]....
.L_24:
        /*006c*/ 	.word	0x00000030


	//   ....[1]....
        /*0070*/ 	.word	0x00000120


	//   ....[2]....
        /*0074*/ 	.word	0x00000170


	//   ....[3]....
        /*0078*/ 	.word	0x000001b0


	//   ....[4]....
        /*007c*/ 	.word	0x00000910


	//   ....[5]....
        /*0080*/ 	.word	0x00000970


	//----- nvinfo : EIATTR_CRS_STACK_SIZE
	.align		4
.L_25:
        /*0084*/ 	.byte	0x04, 0x1e
        /*0086*/ 	.short	(.L_27 - .L_26)
.L_26:
        /*0088*/ 	.word	0x00000000


	//----- nvinfo : EIATTR_CBANK_PARAM_SIZE
	.align		4
.L_27:
        /*008c*/ 	.byte	0x03, 0x19
        /*008e*/ 	.short	0x0020


	//----- nvinfo : EIATTR_PARAM_CBANK
	.align		4
        /*0090*/ 	.byte	0x04, 0x0a
        /*0092*/ 	.short	(.L_29 - .L_28)
	.align		4
.L_28:
        /*0094*/ 	.word	index@(.nv.constant0._Z8evaluatePiiiiPl)
        /*0098*/ 	.short	0x0380
        /*009a*/ 	.short	0x0020


	//----- nvinfo : EIATTR_SW_WAR
	.align		4
.L_29:
        /*009c*/ 	.byte	0x04, 0x36
        /*009e*/ 	.short	(.L_31 - .L_30)
.L_30:
        /*00a0*/ 	.word	0x00000008
.L_31:


//--------------------- .nv.info._Z10fill_arrayPiiiiS_ --------------------------
	.section	.nv.info._Z10fill_arrayPiiiiS_,"",@"SHT_CUDA_INFO"
	.sectionflags	@""
	.align	4


	//----- nvinfo : EIATTR_CUDA_API_VERSION
	.align		4
        /*0000*/ 	.byte	0x04, 0x37
        /*0002*/ 	.short	(.L_33 - .L_32)
.L_32:
        /*0004*/ 	.word	0x00000082


	//----- nvinfo : EIATTR_KPARAM_INFO
	.align		4
.L_33:
        /*0008*/ 	.byte	0x04, 0x17
        /*000a*/ 	.short	(.L_35 - .L_34)
.L_34:
        /*000c*/ 	.word	0x00000000
        /*0010*/ 	.short	0x0004
        /*0012*/ 	.short	0x0018
        /*0014*/ 	.byte	0x00, 0xf5, 0x21, 0x00


	//----- nvinfo : EIATTR_KPARAM_INFO
	.align		4
.L_35:
        /*0018*/ 	.byte	0x04, 0x17
        /*001a*/ 	.short	(.L_37 - .L_36)
.L_36:
        /*001c*/ 	.word	0x00000000
        /*0020*/ 	.short	0x0003
        /*0022*/ 	.short	0x0010
        /*0024*/ 	.byte	0x00, 0xf0, 0x11, 0x00


	//----- nvinfo : EIATTR_KPARAM_INFO
	.align		4
.L_37:
        /*0028*/ 	.byte	0x04, 0x17
        /*002a*/ 	.short	(.L_39 - .L_38)
.L_38:
        /*002c*/ 	.word	0x00000000
        /*0030*/ 	.short	0x0002
        /*0032*/ 	.short	0x000c
        /*0034*/ 	.byte	0x00, 0xf0, 0x11, 0x00


	//----- nvinfo : EIATTR_KPARAM_INFO
	.align		4
.L_39:
        /*0038*/ 	.byte	0x04, 0x17
        /*003a*/ 	.short	(.L_41 - .L_40)
.L_40:
        /*003c*/ 	.word	0x00000000
        /*0040*/ 	.short	0x0001
        /*0042*/ 	.short	0x0008
        /*0044*/ 	.byte	0x00, 0xf0, 0x11, 0x00


	//----- nvinfo : EIATTR_KPARAM_INFO
	.align		4
.L_41:
        /*0048*/ 	.byte	0x04, 0x17
        /*004a*/ 	.short	(.L_43 - .L_42)
.L_42:
        /*004c*/ 	.word	0x00000000
        /*0050*/ 	.short	0x0000
        /*0052*/ 	.short	0x0000
        /*0054*/ 	.byte	0x00, 0xf5, 0x21, 0x00


	//----- nvinfo : EIATTR_SPARSE_MMA_MASK
	.align		4
.L_43:
        /*0058*/ 	.byte	0x03, 0x50
        /*005a*/ 	.short	0x0000


	//----- nvinfo : EIATTR_MAXREG_COUNT
	.align		4
        /*005c*/ 	.byte	0x03, 0x1b
        /*005e*/ 	.short	0x00ff


	//----- nvinfo : EIATTR_MERCURY_ISA_VERSION
	.align		4
        /*0060*/ 	.byte	0x03, 0x5f
        /*0062*/ 	.short	0x0101


	//----- nvinfo : EIATTR_VRC_CTA_INIT_COUNT
	.align		4
        /*0064*/ 	.byte	0x02, 0x4a
	.zero		1
	.zero		1


	//----- nvinfo : EIATTR_EXIT_INSTR_OFFSETS
	.align		4
        /*0068*/ 	.byte	0x04, 0x1c
        /*006a*/ 	.short	(.L_45 - .L_44)


	//   ....[0]....
.L_44:
        /*006c*/ 	.word	0x00000080


	//   ....[1]....
        /*0070*/ 	.word	0x000002c0


	//   ....[2]....
        /*0074*/ 	.word	0x00000390


	//----- nvinfo : EIATTR_CRS_STACK_SIZE
	.align		4
.L_45:
        /*0078*/ 	.byte	0x04, 0x1e
        /*007a*/ 	.short	(.L_47 - .L_46)
.L_46:
        /*007c*/ 	.word	0x00000000


	//----- nvinfo : EIATTR_CBANK_PARAM_SIZE
	.align		4
.L_47:
        /*0080*/ 	.byte	0x03, 0x19
        /*0082*/ 	.short	0x0020


	//----- nvinfo : EIATTR_PARAM_CBANK
	.align		4
        /*0084*/ 	.byte	0x04, 0x0a
        /*0086*/ 	.short	(.L_49 - .L_48)
	.align		4
.L_48:
        /*0088*/ 	.word	index@(.nv.constant0._Z10fill_arrayPiiiiS_)
        /*008c*/ 	.short	0x0380
        /*008e*/ 	.short	0x0020


	//----- nvinfo : EIATTR_SW_WAR
	.align		4
.L_49:
        /*0090*/ 	.byte	0x04, 0x36
        /*0092*/ 	.short	(.L_51 - .L_50)
.L_50:
        /*0094*/ 	.word	0x00000008
.L_51:


//--------------------- .nv.callgraph             --------------------------
	.section	.nv.callgraph,"",@"SHT_CUDA_CALLGRAPH"
	.align	4
	.sectionentsize	8
	.align		4
        /*0000*/ 	.word	0x00000000
	.align		4
        /*0004*/ 	.word	0xffffffff
	.align		4
        /*0008*/ 	.word	0x00000000
	.align		4
        /*000c*/ 	.word	0xfffffffe
	.align		4
        /*0010*/ 	.word	0x00000000
	.align		4
        /*0014*/ 	.word	0xfffffffd
	.align		4
        /*0018*/ 	.word	0x00000000
	.align		4
        /*001c*/ 	.word	0xfffffffc


//--------------------- .text._Z8evaluatePiiiiPl  --------------------------
	.section	.text._Z8evaluatePiiiiPl,"ax",@progbits
	.align	128
        .global         _Z8evaluatePiiiiPl
        .type           _Z8evaluatePiiiiPl,@function
        .size           _Z8evaluatePiiiiPl,(.L_x_16 - _Z8evaluatePiiiiPl)
        .other          _Z8evaluatePiiiiPl,@"STO_CUDA_ENTRY STV_DEFAULT"
_Z8evaluatePiiiiPl:
.text._Z8evaluatePiiiiPl:
[----:B------:R-:W-:Y:S08]  /*0000*/  LDC R1, c[0x0][0x37c] ;  /* 0x0000df00ff017b82 */ /* 0x000ff00000000800 */
[----:B------:R-:W0:Y:S02]  /*0010*/  LDC R0, c[0x0][0x390] ;  /* 0x0000e400ff007b82 */ /* 0x000e240000000800 */
[----:B0-----:R-:W-:-:S13]  /*0020*/  ISETP.GE.AND P0, PT, R0, 0x1, PT ;  /* 0x000000010000780c */ /* 0x001fda0003f06270 */
[----:B------:R-:W-:Y:S05]  /*0030*/  @!P0 EXIT ;  /* 0x000000000000894d */ /* 0x000fea0003800000 */
[----:B------:R-:W0:Y:S01]  /*0040*/  S2R R15, SR_TID.Y ;  /* 0x00000000000f7919 */ /* 0x000e220000002200 */
[----:B------:R-:W1:Y:S01]  /*0050*/  LDCU UR4, c[0x0][0x38c] ;  /* 0x00007180ff0477ac */ /* 0x000e620008000800 */
[----:B------:R-:W2:Y:S01]  /*0060*/  LDCU.64 UR6, c[0x0][0x358] ;  /* 0x00006b00ff0677ac */ /* 0x000ea20008000a00 */
[----:B-1----:R-:W-:Y:S01]  /*0070*/  UISETP.GT.AND UP0, UPT, UR4, URZ, UPT ;  /* 0x000000ff0400728c */ /* 0x002fe2000bf04270 */
[----:B0-----:R-:W-:-:S08]  /*0080*/  IMAD R15, R15, R0, RZ ;  /* 0x000000000f0f7224 */ /* 0x001fd000078e02ff */
[----:B--2---:R-:W-:Y:S05]  /*0090*/  BRA.U UP0, `(.L_x_0) ;  /* 0x0000000100387547 */ /* 0x004fea000b800000 */
[----:B------:R-:W0:Y:S01]  /*00a0*/  LDC.64 R4, c[0x0][0x398] ;  /* 0x0000e600ff047b82 */ /* 0x000e220000000a00 */
[----:B------:R-:W1:Y:S01]  /*00b0*/  LDCU UR5, c[0x0][0x390] ;  /* 0x00007200ff0577ac */ /* 0x000e620008000800 */
[----:B------:R-:W2:Y:S01]  /*00c0*/  LDCU.64 UR8, c[0x0][0x388] ;  /* 0x00007100ff0877ac */ /* 0x000ea20008000a00 */
[----:B------:R-:W-:-:S05]  /*00d0*/  UMOV UR4, URZ ;  /* 0x000000ff00047c82 */ /* 0x000fca0008000000 */
.L_x_1:
[----:B---3--:R-:W-:Y:S01]  /*00e0*/  IADD3 R3, PT, PT, R15, UR4, RZ ;  /* 0x000000040f037c10 */ /* 0x008fe2000fffe0ff */
[----:B------:R-:W-:-:S04]  /*00f0*/  UIADD3 UR4, UPT, UPT, UR4, 0x1, URZ ;  /* 0x0000000104047890 */ /* 0x000fc8000fffe0ff */
[----:B--2---:R-:W-:-:S05]  /*0100*/  IMAD R0, R3, UR9, RZ ;  /* 0x0000000903007c24 */ /* 0x004fca000f8e02ff */
[----:B------:R-:W-:-:S13]  /*0110*/  ISETP.GE.AND P0, PT, R0, UR8, PT ;  /* 0x0000000800007c0c */ /* 0x000fda000bf06270 */
[----:B-1----:R-:W-:Y:S05]  /*0120*/  @P0 EXIT ;  /* 0x000000000000094d */ /* 0x002fea0003800000 */
[----:B0-----:R-:W-:Y:S01]  /*0130*/  IMAD.WIDE.U32 R2, R3, 0x8, R4 ;  /* 0x0000000803027825 */ /* 0x001fe200078e0004 */
[----:B------:R-:W-:-:S04]  /*0140*/  UISETP.NE.AND UP0, UPT, UR4, UR5, UPT ;  /* 0x000000050400728c */ /* 0x000fc8000bf05270 */
[----:B------:R3:W-:Y:S05]  /*0150*/  STG.E.64 desc[UR6][R2.64], RZ ;  /* 0x000000ff02007986 */ /* 0x0007ea000c101b06 */
[----:B------:R-:W-:Y:S05]  /*0160*/  BRA.U UP0, `(.L_x_1) ;  /* 0xfffffffd00dc7547 */ /* 0x000fea000b83ffff */
[----:B------:R-:W-:Y:S05]  /*0170*/  EXIT ;  /* 0x000000000000794d */ /* 0x000fea0003800000 */
.L_x_0:
[----:B------:R-:W0:Y:S01]  /*0180*/  LDCU UR5, c[0x0][0x388] ;  /* 0x00007100ff0577ac */ /* 0x000e220008000800 */
[----:B------:R-:W-:-:S05]  /*0190*/  IMAD R12, R15, UR4, RZ ;  /* 0x000000040f0c7c24 */ /* 0x000fca000f8e02ff */
[----:B0-----:R-:W-:-:S13]  /*01a0*/  ISETP.GE.AND P0, PT, R12, UR5, PT ;  /* 0x000000050c007c0c */ /* 0x001fda000bf06270 */
[----:B------:R-:W-:Y:S05]  /*01b0*/  @P0 EXIT ;  /* 0x000000000000094d */ /* 0x000fea0003800000 */
[----:B------:R-:W-:Y:S02]  /*01c0*/  HFMA2 R8, -RZ, RZ, 0, 0 ;  /* 0x00000000ff087431 */ /* 0x000fe400000001ff */
[----:B------:R-:W-:-:S07]  /*01d0*/  IMAD.MOV.U32 R13, RZ, RZ, R15 ;  /* 0x000000ffff0d7224 */ /* 0x000fce00078e000f */
.L_x_9:
[----:B0-----:R-:W-:Y:S02]  /*01e0*/  CS2R R10, SRZ ;  /* 0x00000000000a7805 */ /* 0x001fe4000001ff00 */
[----:B------:R-:W-:-:S07]  /*01f0*/  MOV R9, RZ ;  /* 0x000000ff00097202 */ /* 0x000fce0000000f00 */
.L_x_8:
[----:B------:R-:W0:Y:S01]  /*0200*/  LDC R0, c[0x0][0x38c] ;  /* 0x0000e300ff007b82 */ /* 0x000e220000000800 */
[----:B------:R-:W-:Y:S01]  /*0210*/  IMAD.MOV.U32 R20, RZ, RZ, 0x1 ;  /* 0x00000001ff147424 */ /* 0x000fe200078e00ff */
[----:B------:R-:W-:Y:S02]  /*0220*/  MOV R5, RZ ;  /* 0x000000ff00057202 */ /* 0x000fe40000000f00 */
[----:B0-----:R-:W-:-:S04]  /*0230*/  IADD3 R2, PT, PT, R9, -R0, RZ ;  /* 0x8000000009027210 */ /* 0x001fc80007ffe0ff */
[----:B------:R-:W-:-:S13]  /*0240*/  ISETP.GT.AND P0, PT, R2, -0x2, PT ;  /* 0xfffffffe0200780c */ /* 0x000fda0003f04270 */
[----:B------:R-:W-:Y:S05]  /*0250*/  @P0 BRA `(.L_x_2) ;  /* 0x0000000400800947 */ /* 0x000fea0003800000 */
[----:B------:R-:W0:Y:S01]  /*0260*/  LDC.64 R2, c[0x0][0x380] ;  /* 0x0000e000ff027b82 */ /* 0x000e220000000a00 */
[----:B------:R-:W-:-:S05]  /*0270*/  IADD3 R5, PT, PT, R9, R12, RZ ;  /* 0x0000000c09057210 */ /* 0x000fca0007ffe0ff */
[----:B0-----:R-:W-:-:S05]  /*0280*/  IMAD.WIDE R2, R5, 0x4, R2 ;  /* 0x0000000405027825 */ /* 0x001fca00078e0202 */
[----:B------:R-:W2:Y:S01]  /*0290*/  LDG.E R14, desc[UR6][R2.64] ;  /* 0x00000006020e7981 */ /* 0x000ea2000c1e1900 */
[----:B------:R-:W-:Y:S01]  /*02a0*/  IADD3 R4, PT, PT, -R9, -0x2, R0 ;  /* 0xfffffffe09047810 */ /* 0x000fe20007ffe100 */
[----:B------:R-:W-:Y:S01]  /*02b0*/  HFMA2 R20, -RZ, RZ, 0, 5.9604644775390625e-08 ;  /* 0x00000001ff147431 */ /* 0x000fe200000001ff */
[----:B------:R-:W-:Y:S02]  /*02c0*/  LOP3.LUT R5, RZ, R9, RZ, 0x33, !PT ;  /* 0x00000009ff057212 */ /* 0x000fe400078e33ff */
[----:B------:R-:W-:-:S03]  /*02d0*/  ISETP.GE.U32.AND P0, PT, R4, 0x3, PT ;  /* 0x000000030400780c */ /* 0x000fc60003f06070 */
[----:B------:R-:W-:Y:S01]  /*02e0*/  IMAD.IADD R18, R5, 0x1, R0 ;  /* 0x0000000105127824 */ /* 0x000fe200078e0200 */
[----:B------:R-:W-:-:S04]  /*02f0*/  MOV R5, RZ ;  /* 0x000000ff00057202 */ /* 0x000fc80000000f00 */
[----:B------:R-:W-:Y:S02]  /*0300*/  LOP3.LUT R16, R18, 0x3, RZ, 0xc0, !PT ;  /* 0x0000000312107812 */ /* 0x000fe400078ec0ff */
[----:B--2---:R-:W-:-:S03]  /*0310*/  SHF.R.S32.HI R17, RZ, 0x1f, R14 ;  /* 0x0000001fff117819 */ /* 0x004fc6000001140e */
[----:B------:R-:W-:Y:S05]  /*0320*/  @!P0 BRA `(.L_x_3) ;  /* 0x0000000000fc8947 */ /* 0x000fea0003800000 */
[----:B------:R-:W-:Y:S01]  /*0330*/  LOP3.LUT R18, R18, 0xfffffffc, RZ, 0xc0, !PT ;  /* 0xfffffffc12127812 */ /* 0x000fe200078ec0ff */
[-C--:B------:R-:W-:Y:S01]  /*0340*/  IMAD R2, R17, R14.reuse, RZ ;  /* 0x0000000e11027224 */ /* 0x080fe200078e02ff */
[----:B------:R-:W-:Y:S01]  /*0350*/  MOV R20, 0x1 ;  /* 0x0000000100147802 */ /* 0x000fe20000000f00 */
[----:B------:R-:W-:Y:S01]  /*0360*/  IMAD.WIDE.U32 R4, R14, R14, RZ ;  /* 0x0000000e0e047225 */ /* 0x000fe200078e00ff */
[----:B------:R-:W-:-:S03]  /*0370*/  IADD3 R18, PT, PT, -R18, RZ, RZ ;  /* 0x000000ff12127210 */ /* 0x000fc60007ffe1ff */
[----:B------:R-:W-:Y:S01]  /*0380*/  IMAD R3, R14, R17, R2 ;  /* 0x000000110e037224 */ /* 0x000fe200078e0202 */
[----:B------:R-:W-:-:S03]  /*0390*/  ISETP.GE.AND P0, PT, R18, RZ, PT ;  /* 0x000000ff1200720c */ /* 0x000fc60003f06270 */
[----:B------:R-:W-:Y:S02]  /*03a0*/  IMAD.IADD R5, R5, 0x1, R3 ;  /* 0x0000000105057824 */ /* 0x000fe400078e0203 */
[----:B------:R-:W-:-:S04]  /*03b0*/  IMAD.WIDE.U32 R2, R4, R4, RZ ;  /* 0x0000000404027225 */ /* 0x000fc800078e00ff */
[----:B------:R-:W-:-:S04]  /*03c0*/  IMAD R6, R5, R4, RZ ;  /* 0x0000000405067224 */ /* 0x000fc800078e02ff */
[----:B------:R-:W-:Y:S02]  /*03d0*/  IMAD R19, R5, R4, R6 ;  /* 0x0000000405137224 */ /* 0x000fe400078e0206 */
[----:B------:R-:W-:-:S03]  /*03e0*/  IMAD.MOV.U32 R5, RZ, RZ, RZ ;  /* 0x000000ffff057224 */ /* 0x000fc600078e00ff */
[----:B------:R-:W-:Y:S01]  /*03f0*/  IADD3 R19, PT, PT, R3, R19, RZ ;  /* 0x0000001303137210 */ /* 0x000fe20007ffe0ff */
[----:B------:R-:W-:Y:S06]  /*0400*/  @P0 BRA `(.L_x_4) ;  /* 0x0000000000a40947 */ /* 0x000fec0003800000 */
[----:B------:R-:W-:Y:S02]  /*0410*/  IADD3 R4, PT, PT, -R18, RZ, RZ ;  /* 0x000000ff12047210 */ /* 0x000fe40007ffe1ff */
[----:B------:R-:W-:Y:S02]  /*0420*/  PLOP3.LUT P0, PT, PT, PT, PT, 0x80, 0x8 ;  /* 0x000000000008781c */ /* 0x000fe40003f0f070 */
[----:B------:R-:W-:-:S13]  /*0430*/  ISETP.GT.AND P1, PT, R4, 0xc, PT ;  /* 0x0000000c0400780c */ /* 0x000fda0003f24270 */
[----:B------:R-:W-:Y:S05]  /*0440*/  @!P1 BRA `(.L_x_5) ;  /* 0x0000000000549947 */ /* 0x000fea0003800000 */
[----:B------:R-:W-:-:S13]  /*0450*/  PLOP3.LUT P0, PT, PT, PT, PT, 0x8, 0x80 ;  /* 0x000000000080781c */ /* 0x000fda0003f0e170 */
.L_x_6:
[-C--:B------:R-:W-:Y:S02]  /*0460*/  IMAD R5, R5, R2.reuse, RZ ;  /* 0x0000000205057224 */ /* 0x080fe400078e02ff */
[----:B------:R-:W-:-:S04]  /*0470*/  IMAD.WIDE.U32 R6, R20, R2, RZ ;  /* 0x0000000214067225 */ /* 0x000fc800078e00ff */
[----:B------:R-:W-:Y:S02]  /*0480*/  IMAD R5, R20, R19, R5 ;  /* 0x0000001314057224 */ /* 0x000fe400078e0205 */
[----:B------:R-:W-:Y:S02]  /*0490*/  VIADD R18, R18, 0x10 ;  /* 0x0000001012127836 */ /* 0x000fe40000000000 */
[----:B------:R-:W-:-:S03]  /*04a0*/  IMAD.IADD R5, R7, 0x1, R5 ;  /* 0x0000000107057824 */ /* 0x000fc600078e0205 */
[----:B------:R-:W-:Y:S01]  /*04b0*/  ISETP.GE.AND P1, PT, R18, -0xc, PT ;  /* 0xfffffff41200780c */ /* 0x000fe20003f26270 */
[-C--:B------:R-:W-:Y:S02]  /*04c0*/  IMAD R7, R5, R2.reuse, RZ ;  /* 0x0000000205077224 */ /* 0x080fe400078e02ff */
[----:B------:R-:W-:-:S04]  /*04d0*/  IMAD.WIDE.U32 R4, R6, R2, RZ ;  /* 0x0000000206047225 */ /* 0x000fc800078e00ff */
[----:B------:R-:W-:-:S05]  /*04e0*/  IMAD R7, R19, R6, R7 ;  /* 0x0000000613077224 */ /* 0x000fca00078e0207 */
[----:B------:R-:W-:Y:S01]  /*04f0*/  IADD3 R5, PT, PT, R5, R7, RZ ;  /* 0x0000000705057210 */ /* 0x000fe20007ffe0ff */
[----:B------:R-:W-:-:S04]  /*0500*/  IMAD.WIDE.U32 R6, R4, R2, RZ ;  /* 0x0000000204067225 */ /* 0x000fc800078e00ff */
[----:B------:R-:W-:-:S04]  /*0510*/  IMAD R5, R5, R2, RZ ;  /* 0x0000000205057224 */ /* 0x000fc800078e02ff */
[----:B------:R-:W-:-:S05]  /*0520*/  IMAD R5, R19, R4, R5 ;  /* 0x0000000413057224 */ /* 0x000fca00078e0205 */
[----:B------:R-:W-:-:S05]  /*0530*/  IADD3 R5, PT, PT, R7, R5, RZ ;  /* 0x0000000507057210 */ /* 0x000fca0007ffe0ff */
[-C--:B------:R-:W-:Y:S02]  /*0540*/  IMAD R7, R5, R2.reuse, RZ ;  /* 0x0000000205077224 */ /* 0x080fe400078e02ff */
[----:B------:R-:W-:-:S04]  /*0550*/  IMAD.WIDE.U32 R4, R6, R2, RZ ;  /* 0x0000000206047225 */ /* 0x000fc800078e00ff */
[----:B------:R-:W-:Y:S01]  /*0560*/  IMAD R7, R19, R6, R7 ;  /* 0x0000000613077224 */ /* 0x000fe200078e0207 */
[----:B------:R-:W-:-:S04]  /*0570*/  MOV R20, R4 ;  /* 0x0000000400147202 */ /* 0x000fc80000000f00 */
[----:B------:R-:W-:Y:S01]  /*0580*/  IADD3 R5, PT, PT, R5, R7, RZ ;  /* 0x0000000705057210 */ /* 0x000fe20007ffe0ff */
[----:B------:R-:W-:Y:S06]  /*0590*/  @!P1 BRA `(.L_x_6) ;  /* 0xfffffffc00b09947 */ /* 0x000fec000383ffff */
.L_x_5:
[----:B------:R-:W-:-:S05]  /*05a0*/  IMAD.MOV R4, RZ, RZ, -R18 ;  /* 0x000000ffff047224 */ /* 0x000fca00078e0a12 */
[----:B------:R-:W-:-:S13]  /*05b0*/  ISETP.GT.AND P1, PT, R4, 0x4, PT ;  /* 0x000000040400780c */ /* 0x000fda0003f24270 */
[----:B------:R-:W-:Y:S05]  /*05c0*/  @!P1 BRA `(.L_x_7) ;  /* 0x00000000002c9947 */ /* 0x000fea0003800000 */
[-C--:B------:R-:W-:Y:S01]  /*05d0*/  IMAD R6, R5, R2.reuse, RZ ;  /* 0x0000000205067224 */ /* 0x080fe200078e02ff */
[----:B------:R-:W-:Y:S01]  /*05e0*/  PLOP3.LUT P0, PT, PT, PT, PT, 0x8, 0x80 ;  /* 0x000000000080781c */ /* 0x000fe20003f0e170 */
[----:B------:R-:W-:Y:S01]  /*05f0*/  IMAD.WIDE.U32 R4, R20, R2, RZ ;  /* 0x0000000214047225 */ /* 0x000fe200078e00ff */
[----:B------:R-:W-:-:S03]  /*0600*/  IADD3 R18, PT, PT, R18, 0x8, RZ ;  /* 0x0000000812127810 */ /* 0x000fc60007ffe0ff */
[----:B------:R-:W-:-:S05]  /*0610*/  IMAD R7, R19, R20, R6 ;  /* 0x0000001413077224 */ /* 0x000fca00078e0206 */
[----:B------:R-:W-:Y:S01]  /*0620*/  IADD3 R5, PT, PT, R5, R7, RZ ;  /* 0x0000000705057210 */ /* 0x000fe20007ffe0ff */
[----:B------:R-:W-:-:S04]  /*0630*/  IMAD.WIDE.U32 R6, R4, R2, RZ ;  /* 0x0000000204067225 */ /* 0x000fc800078e00ff */
[----:B------:R-:W-:Y:S01]  /*0640*/  IMAD R5, R5, R2, RZ ;  /* 0x0000000205057224 */ /* 0x000fe200078e02ff */
[----:B------:R-:W-:-:S03]  /*0650*/  MOV R20, R6 ;  /* 0x0000000600147202 */ /* 0x000fc60000000f00 */
[----:B------:R-:W-:-:S04]  /*0660*/  IMAD R5, R19, R4, R5 ;  /* 0x0000000413057224 */ /* 0x000fc800078e0205 */
[----:B------:R-:W-:-:S07]  /*0670*/  IMAD.IADD R5, R7, 0x1, R5 ;  /* 0x0000000107057824 */ /* 0x000fce00078e0205 */
.L_x_7:
[----:B------:R-:W-:-:S13]  /*0680*/  ISETP.EQ.AND P1, PT, R18, RZ, PT ;  /* 0x000000ff1200720c */ /* 0x000fda0003f22270 */
[----:B------:R-:W-:Y:S05]  /*0690*/  @!P0 BRA P1, `(.L_x_3) ;  /* 0x0000000000208947 */ /* 0x000fea0000800000 */
.L_x_4:
[----:B------:R-:W-:Y:S01]  /*06a0*/  IADD3 R18, PT, PT, R18, 0x4, RZ ;  /* 0x0000000412127810 */ /* 0x000fe20007ffe0ff */
[-C--:B------:R-:W-:Y:S02]  /*06b0*/  IMAD R6, R5, R2.reuse, RZ ;  /* 0x0000000205067224 */ /* 0x080fe400078e02ff */
[----:B------:R-:W-:Y:S01]  /*06c0*/  IMAD.WIDE.U32 R4, R20, R2, RZ ;  /* 0x0000000214047225 */ /* 0x000fe200078e00ff */
[----:B------:R-:W-:-:S03]  /*06d0*/  ISETP.NE.AND P0, PT, R18, RZ, PT ;  /* 0x000000ff1200720c */ /* 0x000fc60003f05270 */
[----:B------:R-:W-:Y:S01]  /*06e0*/  IMAD R7, R20, R19, R6 ;  /* 0x0000001314077224 */ /* 0x000fe200078e0206 */
[----:B------:R-:W-:-:S03]  /*06f0*/  MOV R20, R4 ;  /* 0x0000000400147202 */ /* 0x000fc60000000f00 */
[----:B------:R-:W-:-:S06]  /*0700*/  IMAD.IADD R5, R5, 0x1, R7 ;  /* 0x0000000105057824 */ /* 0x000fcc00078e0207 */
[----:B------:R-:W-:Y:S05]  /*0710*/  @P0 BRA `(.L_x_4) ;  /* 0xfffffffc00e00947 */ /* 0x000fea000383ffff */
.L_x_3:
[----:B------:R-:W-:-:S13]  /*0720*/  ISETP.NE.AND P0, PT, R16, RZ, PT ;  /* 0x000000ff1000720c */ /* 0x000fda0003f05270 */
[----:B------:R-:W-:Y:S05]  /*0730*/  @!P0 BRA `(.L_x_2) ;  /* 0x0000000000488947 */ /* 0x000fea0003800000 */
[----:B------:R-:W-:Y:S01]  /*0740*/  ISETP.NE.AND P0, PT, R16, 0x1, PT ;  /* 0x000000011000780c */ /* 0x000fe20003f05270 */
[-C--:B------:R-:W-:Y:S02]  /*0750*/  IMAD R5, R5, R14.reuse, RZ ;  /* 0x0000000e05057224 */ /* 0x080fe400078e02ff */
[----:B------:R-:W-:-:S04]  /*0760*/  IMAD.WIDE.U32 R2, R20, R14, RZ ;  /* 0x0000000e14027225 */ /* 0x000fc800078e00ff */
[----:B------:R-:W-:Y:S02]  /*0770*/  IMAD R5, R17, R20, R5 ;  /* 0x0000001411057224 */ /* 0x000fe400078e0205 */
[----:B------:R-:W-:-:S03]  /*0780*/  IMAD.MOV.U32 R20, RZ, RZ, R2 ;  /* 0x000000ffff147224 */ /* 0x000fc600078e0002 */
[----:B------:R-:W-:Y:S01]  /*0790*/  IADD3 R5, PT, PT, R3, R5, RZ ;  /* 0x0000000503057210 */ /* 0x000fe20007ffe0ff */
[----:B------:R-:W-:Y:S06]  /*07a0*/  @!P0 BRA `(.L_x_2) ;  /* 0x00000000002c8947 */ /* 0x000fec0003800000 */
[-C--:B------:R-:W-:Y:S01]  /*07b0*/  IMAD R5, R5, R14.reuse, RZ ;  /* 0x0000000e05057224 */ /* 0x080fe200078e02ff */
[----:B------:R-:W-:Y:S01]  /*07c0*/  ISETP.NE.AND P0, PT, R16, 0x2, PT ;  /* 0x000000021000780c */ /* 0x000fe20003f05270 */
[----:B------:R-:W-:-:S03]  /*07d0*/  IMAD.WIDE.U32 R2, R20, R14, RZ ;  /* 0x0000000e14027225 */ /* 0x000fc600078e00ff */
[----:B------:R-:W-:Y:S01]  /*07e0*/  SEL R21, R14, 0x1, P0 ;  /* 0x000000010e157807 */ /* 0x000fe20000000000 */
[C---:B------:R-:W-:Y:S01]  /*07f0*/  IMAD R5, R17.reuse, R20, R5 ;  /* 0x0000001411057224 */ /* 0x040fe200078e0205 */
[----:B------:R-:W-:-:S04]  /*0800*/  SEL R17, R17, RZ, P0 ;  /* 0x000000ff11117207 */ /* 0x000fc80000000000 */
[----:B------:R-:W-:-:S05]  /*0810*/  IADD3 R4, PT, PT, R3, R5, RZ ;  /* 0x0000000503047210 */ /* 0x000fca0007ffe0ff */
[-C--:B------:R-:W-:Y:S02]  /*0820*/  IMAD R3, R4, R21.reuse, RZ ;  /* 0x0000001504037224 */ /* 0x080fe400078e02ff */
[----:B------:R-:W-:-:S04]  /*0830*/  IMAD.WIDE.U32 R20, R2, R21, RZ ;  /* 0x0000001502147225 */ /* 0x000fc800078e00ff */
[----:B------:R-:W-:-:S05]  /*0840*/  IMAD R3, R17, R2, R3 ;  /* 0x0000000211037224 */ /* 0x000fca00078e0203 */
[----:B------:R-:W-:-:S07]  /*0850*/  IADD3 R5, PT, PT, R21, R3, RZ ;  /* 0x0000000315057210 */ /* 0x000fce0007ffe0ff */
.L_x_2:
[----:B------:R-:W-:Y:S01]  /*0860*/  VIADD R9, R9, 0x1 ;  /* 0x0000000109097836 */ /* 0x000fe20000000000 */
[----:B------:R-:W-:-:S04]  /*0870*/  IADD3 R10, P1, PT, R10, R20, RZ ;  /* 0x000000140a0a7210 */ /* 0x000fc80007f3e0ff */
[----:B------:R-:W-:Y:S02]  /*0880*/  ISETP.NE.AND P0, PT, R9, R0, PT ;  /* 0x000000000900720c */ /* 0x000fe40003f05270 */
[----:B------:R-:W-:-:S11]  /*0890*/  IADD3.X R11, PT, PT, R11, R5, RZ, P1, !PT ;  /* 0x000000050b0b7210 */ /* 0x000fd60000ffe4ff */
[----:B------:R-:W-:Y:S05]  /*08a0*/  @P0 BRA `(.L_x_8) ;  /* 0xfffffff800540947 */ /* 0x000fea000383ffff */
[----:B------:R-:W0:Y:S01]  /*08b0*/  LDCU UR4, c[0x0][0x390] ;  /* 0x00007200ff0477ac */ /* 0x000e220008000800 */
[----:B------:R-:W1:Y:S01]  /*08c0*/  LDC.64 R2, c[0x0][0x398] ;  /* 0x0000e600ff027b82 */ /* 0x000e620000000a00 */
[----:B------:R-:W-:-:S04]  /*08d0*/  IADD3 R8, PT, PT, R8, 0x1, RZ ;  /* 0x0000000108087810 */ /* 0x000fc80007ffe0ff */
[----:B0-----:R-:W-:Y:S01]  /*08e0*/  ISETP.NE.AND P0, PT, R8, UR4, PT ;  /* 0x0000000408007c0c */ /* 0x001fe2000bf05270 */
[----:B-1----:R-:W-:-:S05]  /*08f0*/  IMAD.WIDE.U32 R2, R13, 0x8, R2 ;  /* 0x000000080d027825 */ /* 0x002fca00078e0002 */
[----:B------:R0:W-:Y:S07]  /*0900*/  STG.E.64 desc[UR6][R2.64], R10 ;  /* 0x0000000a02007986 */ /* 0x0001ee000c101b06 */
[----:B------:R-:W-:Y:S05]  /*0910*/  @!P0 EXIT ;  /* 0x000000000000894d */ /* 0x000fea0003800000 */
[----:B------:R-:W1:Y:S01]  /*0920*/  LDCU UR4, c[0x0][0x388] ;  /* 0x00007100ff0477ac */ /* 0x000e620008000800 */
[----:B------:R-:W-:-:S05]  /*0930*/  IADD3 R13, PT, PT, R8, R15, RZ ;  /* 0x0000000f080d7210 */ /* 0x000fca0007ffe0ff */
[----:B------:R-:W-:-:S05]  /*0940*/  IMAD R12, R13, R0, RZ ;  /* 0x000000000d0c7224 */ /* 0x000fca00078e02ff */
[----:B-1----:R-:W-:-:S13]  /*0950*/  ISETP.GE.AND P0, PT, R12, UR4, PT ;  /* 0x000000040c007c0c */ /* 0x002fda000bf06270 */
[----:B------:R-:W-:Y:S05]  /*0960*/  @!P0 BRA `(.L_x_9) ;  /* 0xfffffff8001c8947 */ /* 0x000fea000383ffff */
[----:B------:R-:W-:Y:S05]  /*0970*/  EXIT ;  /* 0x000000000000794d */ /* 0x000fea0003800000 */
.L_x_10:
[----:B------:R-:W-:-:S00]  /*0980*/  BRA `(.L_x_10) ;  /* 0xfffffffc00fc7947 */ /* 0x000fc0000383ffff */
[----:B------:R-:W-:-:S00]  /*0990*/  NOP ;  /* 0x0000000000007918 */ /* 0x000fc00000000000 */
        /* <DEDUP_REMOVED lines=14> */
.L_x_16:


//--------------------- .text._Z10fill_arrayPiiiiS_ --------------------------
	.section	.text._Z10fill_arrayPiiiiS_,"ax",@progbits
	.align	128
        .global         _Z10fill_arrayPiiiiS_
        .type           _Z10fill_arrayPiiiiS_,@function
        .size           _Z10fill_arrayPiiiiS_,(.L_x_17 - _Z10fill_arrayPiiiiS_)
        .other          _Z10fill_arrayPiiiiS_,@"STO_CUDA_ENTRY STV_DEFAULT"
_Z10fill_arrayPiiiiS_:
.text._Z10fill_arrayPiiiiS_:
[----:B------:R-:W-:Y:S01]  /*0000*/  LDC R1, c[0x0][0x37c] ;  /* 0x0000df00ff017b82 */ /* 0x000fe20000000800 */
[----:B------:R-:W0:Y:S07]  /*0010*/  S2R R7, SR_TID.Y ;  /* 0x0000000000077919 */ /* 0x000e2e0000002200 */
[----:B------:R-:W1:Y:S01]  /*0020*/  LDC.64 R2, c[0x0][0x388] ;  /* 0x0000e200ff027b82 */ /* 0x000e620000000a00 */
[----:B------:R-:W1:Y:S02]  /*0030*/  LDCU UR4, c[0x0][0x390] ;  /* 0x00007200ff0477ac */ /* 0x000e640008000800 */
[----:B-1----:R-:W-:-:S04]  /*0040*/  IMAD R0, R3, UR4, RZ ;  /* 0x0000000403007c24 */ /* 0x002fc8000f8e02ff */
[----:B0-----:R-:W-:-:S05]  /*0050*/  IMAD R7, R0, R7, RZ ;  /* 0x0000000700077224 */ /* 0x001fca00078e02ff */
[----:B------:R-:W-:-:S04]  /*0060*/  ISETP.GE.AND P0, PT, R7, R2, PT ;  /* 0x000000020700720c */ /* 0x000fc80003f06270 */
[----:B------:R-:W-:-:S13]  /*0070*/  ISETP.LT.OR P0, PT, R0, 0x1, P0 ;  /* 0x000000010000780c */ /* 0x000fda0000701670 */
[----:B------:R-:W-:Y:S05]  /*0080*/  @P0 EXIT ;  /* 0x000000000000094d */ /* 0x000fea0003800000 */
[----:B------:R-:W-:Y:S01]  /*0090*/  VIADD R0, R0, 0xffffffff ;  /* 0xffffffff00007836 */ /* 0x000fe20000000000 */
[----:B------:R-:W-:Y:S01]  /*00a0*/  LOP3.LUT R3, RZ, R7, RZ, 0x33, !PT ;  /* 0x00000007ff037212 */ /* 0x000fe200078e33ff */
[----:B------:R-:W0:Y:S01]  /*00b0*/  LDCU.64 UR4, c[0x0][0x358] ;  /* 0x00006b00ff0477ac */ /* 0x000e220008000a00 */
[----:B------:R-:W-:Y:S02]  /*00c0*/  BSSY.RECONVERGENT B0, `(.L_x_11) ;  /* 0x000001f000007945 */ /* 0x000fe40003800200 */
[----:B------:R-:W-:-:S04]  /*00d0*/  VIADDMNMX.U32 R0, R3, R2, R0, PT ;  /* 0x0000000203007246 */ /* 0x000fc80003800000 */
[C---:B------:R-:W-:Y:S01]  /*00e0*/  ISETP.GE.U32.AND P1, PT, R0.reuse, 0x3, PT ;  /* 0x000000030000780c */ /* 0x040fe20003f26070 */
[----:B------:R-:W-:Y:S02]  /*00f0*/  VIADD R3, R0, 0x1 ;  /* 0x0000000100037836 */ /* 0x000fe40000000000 */
[----:B------:R-:W-:-:S03]  /*0100*/  HFMA2 R0, -RZ, RZ, 0, 0 ;  /* 0x00000000ff007431 */ /* 0x000fc600000001ff */
[----:B------:R-:W-:-:S04]  /*0110*/  LOP3.LUT R6, R3, 0x3, RZ, 0xc0, !PT ;  /* 0x0000000303067812 */ /* 0x000fc800078ec0ff */
[----:B------:R-:W-:-:S03]  /*0120*/  ISETP.NE.AND P0, PT, R6, RZ, PT ;  /* 0x000000ff0600720c */ /* 0x000fc60003f05270 */
[----:B0-----:R-:W-:Y:S10]  /*0130*/  @!P1 BRA `(.L_x_12) ;  /* 0x00000000005c9947 */ /* 0x001ff40003800000 */
[----:B------:R-:W0:Y:S01]  /*0140*/  LDC.64 R4, c[0x0][0x398] ;  /* 0x0000e600ff047b82 */ /* 0x000e220000000a00 */
[----:B------:R-:W-:Y:S02]  /*0150*/  LOP3.LUT R0, R3, 0xfffffffc, RZ, 0xc0, !PT ;  /* 0xfffffffc03007812 */ /* 0x000fe400078ec0ff */
[----:B------:R-:W-:-:S03]  /*0160*/  MOV R13, R7 ;  /* 0x00000007000d7202 */ /* 0x000fc60000000f00 */
[----:B------:R-:W-:Y:S02]  /*0170*/  IMAD.MOV R12, RZ, RZ, -R0 ;  /* 0x000000ffff0c7224 */ /* 0x000fe400078e0a00 */
[----:B------:R-:W1:Y:S01]  /*0180*/  LDC.64 R8, c[0x0][0x380] ;  /* 0x0000e000ff087b82 */ /* 0x000e620000000a00 */
[----:B0-----:R-:W-:-:S05]  /*0190*/  IADD3 R4, P1, PT, R4, 0x8, RZ ;  /* 0x0000000804047810 */ /* 0x001fca0007f3e0ff */
[----:B------:R-:W-:Y:S01]  /*01a0*/  IMAD.X R5, RZ, RZ, R5, P1 ;  /* 0x000000ffff057224 */ /* 0x000fe200008e0605 */
[----:B-1----:R-:W-:-:S05]  /*01b0*/  IADD3 R2, P2, PT, R8, 0x8, RZ ;  /* 0x0000000808027810 */ /* 0x002fca0007f5e0ff */
[----:B------:R-:W-:-:S08]  /*01c0*/  IMAD.X R3, RZ, RZ, R9, P2 ;  /* 0x000000ffff037224 */ /* 0x000fd000010e0609 */
.L_x_13:
[----:B------:R-:W-:-:S05]  /*01d0*/  IMAD.WIDE R8, R13, 0x4, R4 ;  /* 0x000000040d087825 */ /* 0x000fca00078e0204 */
[----:B0-----:R-:W2:Y:S01]  /*01e0*/  LDG.E R15, desc[UR4][R8.64+-0x8] ;  /* 0xfffff804080f7981 */ /* 0x001ea2000c1e1900 */
[----:B------:R-:W-:-:S05]  /*01f0*/  IMAD.WIDE R10, R13, 0x4, R2 ;  /* 0x000000040d0a7825 */ /* 0x000fca00078e0202 */
[----:B--2---:R0:W-:Y:S04]  /*0200*/  STG.E desc[UR4][R10.64+-0x8], R15 ;  /* 0xfffff80f0a007986 */ /* 0x0041e8000c101904 */
[----:B------:R-:W2:Y:S04]  /*0210*/  LDG.E R17, desc[UR4][R8.64+-0x4] ;  /* 0xfffffc0408117981 */ /* 0x000ea8000c1e1900 */
[----:B--2---:R0:W-:Y:S04]  /*0220*/  STG.E desc[UR4][R10.64+-0x4], R17 ;  /* 0xfffffc110a007986 */ /* 0x0041e8000c101904 */
[----:B------:R-:W2:Y:S04]  /*0230*/  LDG.E R19, desc[UR4][R8.64] ;  /* 0x0000000408137981 */ /* 0x000ea8000c1e1900 */
[----:B--2---:R0:W-:Y:S04]  /*0240*/  STG.E desc[UR4][R10.64], R19 ;  /* 0x000000130a007986 */ /* 0x0041e8000c101904 */
[----:B------:R-:W2:Y:S01]  /*0250*/  LDG.E R21, desc[UR4][R8.64+0x4] ;  /* 0x0000040408157981 */ /* 0x000ea2000c1e1900 */
[----:B------:R-:W-:Y:S01]  /*0260*/  VIADD R12, R12, 0x4 ;  /* 0x000000040c0c7836 */ /* 0x000fe20000000000 */
[----:B------:R-:W-:-:S04]  /*0270*/  IADD3 R13, PT, PT, R13, 0x4, RZ ;  /* 0x000000040d0d7810 */ /* 0x000fc80007ffe0ff */
[----:B------:R-:W-:Y:S01]  /*0280*/  ISETP.NE.AND P1, PT, R12, RZ, PT ;  /* 0x000000ff0c00720c */ /* 0x000fe20003f25270 */
[----:B--2---:R0:W-:-:S12]  /*0290*/  STG.E desc[UR4][R10.64+0x4], R21 ;  /* 0x000004150a007986 */ /* 0x0041d8000c101904 */
[----:B------:R-:W-:Y:S05]  /*02a0*/  @P1 BRA `(.L_x_13) ;  /* 0xfffffffc00c81947 */ /* 0x000fea000383ffff */
.L_x_12:
[----:B------:R-:W-:Y:S05]  /*02b0*/  BSYNC.RECONVERGENT B0 ;  /* 0x0000000000007941 */ /* 0x000fea0003800200 */
.L_x_11:
[----:B------:R-:W-:Y:S05]  /*02c0*/  @!P0 EXIT ;  /* 0x000000000000894d */ /* 0x000fea0003800000 */
[----:B------:R-:W1:Y:S01]  /*02d0*/  LDC.64 R8, c[0x0][0x380] ;  /* 0x0000e000ff087b82 */ /* 0x000e620000000a00 */
[----:B------:R-:W-:Y:S01]  /*02e0*/  IMAD.IADD R7, R7, 0x1, R0 ;  /* 0x0000000107077824 */ /* 0x000fe200078e0200 */
[----:B------:R-:W-:-:S06]  /*02f0*/  IADD3 R6, PT, PT, -R6, RZ, RZ ;  /* 0x000000ff06067210 */ /* 0x000fcc0007ffe1ff */
[----:B0-----:R-:W0:Y:S02]  /*0300*/  LDC.64 R10, c[0x0][0x398] ;  /* 0x0000e600ff0a7b82 */ /* 0x001e240000000a00 */
.L_x_14:
[----:B0-2---:R-:W-:-:S06]  /*0310*/  IMAD.WIDE R4, R7, 0x4, R10 ;  /* 0x0000000407047825 */ /* 0x005fcc00078e020a */
[----:B------:R-:W2:Y:S01]  /*0320*/  LDG.E R5, desc[UR4][R4.64] ;  /* 0x0000000404057981 */ /* 0x000ea2000c1e1900 */
[C---:B-1----:R-:W-:Y:S01]  /*0330*/  IMAD.WIDE R2, R7.reuse, 0x4, R8 ;  /* 0x0000000407027825 */ /* 0x042fe200078e0208 */
[----:B------:R-:W-:-:S03]  /*0340*/  IADD3 R7, PT, PT, R7, 0x1, RZ ;  /* 0x0000000107077810 */ /* 0x000fc60007ffe0ff */
[----:B------:R-:W-:-:S05]  /*0350*/  VIADD R6, R6, 0x1 ;  /* 0x0000000106067836 */ /* 0x000fca0000000000 */
[----:B------:R-:W-:Y:S01]  /*0360*/  ISETP.NE.AND P0, PT, R6, RZ, PT ;  /* 0x000000ff0600720c */ /* 0x000fe20003f05270 */
[----:B--2---:R2:W-:-:S12]  /*0370*/  STG.E desc[UR4][R2.64], R5 ;  /* 0x0000000502007986 */ /* 0x0045d8000c101904 */
[----:B------:R-:W-:Y:S05]  /*0380*/  @P0 BRA `(.L_x_14) ;  /* 0xfffffffc00e00947 */ /* 0x000fea000383ffff */
[----:B------:R-:W-:Y:S05]  /*0390*/  EXIT ;  /* 0x000000000000794d */ /* 0x000fea0003800000 */
.L_x_15:
        /* <DEDUP_REMOVED lines=14> */
.L_x_17:


//--------------------- .nv.shared.reserved.0     --------------------------
	.section	.nv.shared.reserved.0,"aw",@nobits
	.weak		__nv_reservedSMEM_offset_0_alias
	.size		__nv_reservedSMEM_offset_0_alias, 0, 64
	.other		__nv_reservedSMEM_offset_0_alias,@"STO_CUDA_RESERVED_SHARED STV_DEFAULT"
__nv_reservedSMEM_offset_0_alias:
	.zero		0
	.zero		64


//--------------------- .nv.constant0._Z8evaluatePiiiiPl --------------------------
	.section	.nv.constant0._Z8evaluatePiiiiPl,"a",@progbits
	.sectionflags	@""
	.align	4
.nv.constant0._Z8evaluatePiiiiPl:
	.zero		928


//--------------------- .nv.constant0._Z10fill_arrayPiiiiS_ --------------------------
	.section	.nv.constant0._Z10fill_arrayPiiiiS_,"a",@progbits
	.sectionflags	@""
	.align	4
.nv.constant0._Z10fill_arrayPiiiiS_:
	.zero		928


//--------------------- SYMBOLS --------------------------

	.type		.nv.reservedSmem.offset0,@object
	.size		.nv.reservedSmem.offset0,0x4
